//
// Generated by NVIDIA NVVM Compiler
//
// Compiler Build ID: CL-36424714
// Cuda compilation tools, release 13.0, V13.0.88
// Based on NVVM 20.0.0
//

.version 9.0
.target sm_100
.address_size 64

	// .globl	_Z29matrix_multiplication_kernel1PfS_S_iii

.visible .entry _Z29matrix_multiplication_kernel1PfS_S_iii(
	.param .u64 .ptr .align 1 _Z29matrix_multiplication_kernel1PfS_S_iii_param_0,
	.param .u64 .ptr .align 1 _Z29matrix_multiplication_kernel1PfS_S_iii_param_1,
	.param .u64 .ptr .align 1 _Z29matrix_multiplication_kernel1PfS_S_iii_param_2,
	.param .u32 _Z29matrix_multiplication_kernel1PfS_S_iii_param_3,
	.param .u32 _Z29matrix_multiplication_kernel1PfS_S_iii_param_4,
	.param .u32 _Z29matrix_multiplication_kernel1PfS_S_iii_param_5
)
{


	ret;

}
	// .globl	_Z29matrix_multiplication_kernel2PfS_S_iii
.visible .entry _Z29matrix_multiplication_kernel2PfS_S_iii(
	.param .u64 .ptr .align 1 _Z29matrix_multiplication_kernel2PfS_S_iii_param_0,
	.param .u64 .ptr .align 1 _Z29matrix_multiplication_kernel2PfS_S_iii_param_1,
	.param .u64 .ptr .align 1 _Z29matrix_multiplication_kernel2PfS_S_iii_param_2,
	.param .u32 _Z29matrix_multiplication_kernel2PfS_S_iii_param_3,
	.param .u32 _Z29matrix_multiplication_kernel2PfS_S_iii_param_4,
	.param .u32 _Z29matrix_multiplication_kernel2PfS_S_iii_param_5
)
{


	ret;

}


// ===== COMPILED SASS (sm_100) =====

	.target	sm_100

	.elftype	@"ET_EXEC"


//--------------------- .note.nv.tkinfo           --------------------------
	.section	.note.nv.tkinfo,"",@"SHT_NOTE"
	.sectionflags	@"SHF_NOTE_NV_TKINFO"
	.tkinfo
        /*0018*/ 	.word	0x00000002
        /*0030*/ 	.string	""
        /*0030*/ 	.string	"ptxas"
        /*0030*/ 	.string	"Cuda compilation tools, release 13.0, V13.0.88"
        /*0030*/ 	.string	"Build cuda_13.0.r13.0/compiler.36424714_0"
        /*0030*/ 	.string	"-arch sm_100 -m 64 "



//--------------------- .note.nv.cuinfo           --------------------------
	.section	.note.nv.cuinfo,"",@"SHT_NOTE"
	.sectionflags	@"SHF_NOTE_NV_CUINFO"
        /*0018*/ 	.short	0x0002
        /*001a*/ 	.short	0x0064
        /*001c*/ 	.short	0x0082
	.zero		2


//--------------------- .nv.info                  --------------------------
	.section	.nv.info,"",@"SHT_CUDA_INFO"
	.align	4


	//----- nvinfo : EIATTR_REGCOUNT
	.align		4
        /*0000*/ 	.byte	0x04, 0x2f
        /*0002*/ 	.short	(.L_1 - .L_0)
	.align		4
.L_0:
        /*0004*/ 	.word	index@(_Z29matrix_multiplication_kernel1PfS_S_iii)
        /*0008*/ 	.word	0x00000004


	//----- nvinfo : EIATTR_FRAME_SIZE
	.align		4
.L_1:
        /*000c*/ 	.byte	0x04, 0x11
        /*000e*/ 	.short	(.L_3 - .L_2)
	.align		4
.L_2:
        /*0010*/ 	.word	index@(_Z29matrix_multiplication_kernel1PfS_S_iii)
        /*0014*/ 	.word	0x00000000


	//----- nvinfo : EIATTR_REGCOUNT
	.align		4
.L_3:
        /*0018*/ 	.byte	0x04, 0x2f
        /*001a*/ 	.short	(.L_5 - .L_4)
	.align		4
.L_4:
        /*001c*/ 	.word	index@(_Z29matrix_multiplication_kernel2PfS_S_iii)
        /*0020*/ 	.word	0x00000004


	//----- nvinfo : EIATTR_FRAME_SIZE
	.align		4
.L_5:
        /*0024*/ 	.byte	0x04, 0x11
        /*0026*/ 	.short	(.L_7 - .L_6)
	.align		4
.L_6:
        /*0028*/ 	.word	index@(_Z29matrix_multiplication_kernel2PfS_S_iii)
        /*002c*/ 	.word	0x00000000


	//----- nvinfo : EIATTR_MIN_STACK_SIZE
	.align		4
.L_7:
        /*0030*/ 	.byte	0x04, 0x12
        /*0032*/ 	.short	(.L_9 - .L_8)
	.align		4
.L_8:
        /*0034*/ 	.word	index@(_Z29matrix_multiplication_kernel2PfS_S_iii)
        /*0038*/ 	.word	0x00000000


	//----- nvinfo : EIATTR_MIN_STACK_SIZE
	.align		4
.L_9:
        /*003c*/ 	.byte	0x04, 0x12
        /*003e*/ 	.short	(.L_11 - .L_10)
	.align		4
.L_10:
        /*0040*/ 	.word	index@(_Z29matrix_multiplication_kernel1PfS_S_iii)
        /*0044*/ 	.word	0x00000000
.L_11:


//--------------------- .nv.compat                --------------------------
	.section	.nv.compat,"",@"SHT_CUDA_COMPAT_INFO"
	.align	4
        /*0000*/ 	.byte	0x02, 0x09, 0x00, 0x00, 0x02, 0x02, 0x01, 0x00, 0x02, 0x05, 0x05, 0x00, 0x03, 0x07, 0x01, 0x01
        /*0010*/ 	.byte	0x02, 0x03, 0x00, 0x00, 0x02, 0x06, 0x01, 0x00, 0x04, 0x0b, 0x08, 0x00, 0x09, 0x00, 0x00, 0x00
        /*0020*/ 	.byte	0x00, 0x00, 0x00, 0x00


//--------------------- .nv.info._Z29matrix_multiplication_kernel2PfS_S_iii --------------------------
	.section	.nv.info._Z29matrix_multiplication_kernel2PfS_S_iii,"",@"SHT_CUDA_INFO"
	.sectionflags	@""
	.align	4


	//----- nvinfo : EIATTR_CUDA_API_VERSION
	.align		4
        /*0000*/ 	.byte	0x04, 0x37
        /*0002*/ 	.short	(.L_13 - .L_12)
.L_12:
        /*0004*/ 	.word	0x00000082


	//----- nvinfo : EIATTR_KPARAM_INFO
	.align		4
.L_13:
        /*0008*/ 	.byte	0x04, 0x17
        /*000a*/ 	.short	(.L_15 - .L_14)
.L_14:
        /*000c*/ 	.word	0x00000000
        /*0010*/ 	.short	0x0005
        /*0012*/ 	.short	0x0020
        /*0014*/ 	.byte	0x00, 0xf0, 0x11, 0x00


	//----- nvinfo : EIATTR_KPARAM_INFO
	.align		4
.L_15:
        /*0018*/ 	.byte	0x04, 0x17
        /*001a*/ 	.short	(.L_17 - .L_16)
.L_16:
        /*001c*/ 	.word	0x00000000
        /*0020*/ 	.short	0x0004
        /*0022*/ 	.short	0x001c
        /*0024*/ 	.byte	0x00, 0xf0, 0x11, 0x00


	//----- nvinfo : EIATTR_KPARAM_INFO
	.align		4
.L_17:
        /*0028*/ 	.byte	0x04, 0x17
        /*002a*/ 	.short	(.L_19 - .L_18)
.L_18:
        /*002c*/ 	.word	0x00000000
        /*0030*/ 	.short	0x0003
        /*0032*/ 	.short	0x0018
        /*0034*/ 	.byte	0x00, 0xf0, 0x11, 0x00


	//----- nvinfo : EIATTR_KPARAM_INFO
	.align		4
.L_19:
        /*0038*/ 	.byte	0x04, 0x17
        /*003a*/ 	.short	(.L_21 - .L_20)
.L_20:
        /*003c*/ 	.word	0x00000000
        /*0040*/ 	.short	0x0002
        /*0042*/ 	.short	0x0010
        /*0044*/ 	.byte	0x00, 0xf5, 0x21, 0x00


	//----- nvinfo : EIATTR_KPARAM_INFO
	.align		4
.L_21:
        /*0048*/ 	.byte	0x04, 0x17
        /*004a*/ 	.short	(.L_23 - .L_22)
.L_22:
        /*004c*/ 	.word	0x00000000
        /*0050*/ 	.short	0x0001
        /*0052*/ 	.short	0x0008
        /*0054*/ 	.byte	0x00, 0xf5, 0x21, 0x00


	//----- nvinfo : EIATTR_KPARAM_INFO
	.align		4
.L_23:
        /*0058*/ 	.byte	0x04, 0x17
        /*005a*/ 	.short	(.L_25 - .L_24)
.L_24:
        /*005c*/ 	.word	0x00000000
        /*0060*/ 	.short	0x0000
        /*0062*/ 	.short	0x0000
        /*0064*/ 	.byte	0x00, 0xf5, 0x21, 0x00


	//----- nvinfo : EIATTR_SPARSE_MMA_MASK
	.align		4
.L_25:
        /*0068*/ 	.byte	0x03, 0x50
        /*006a*/ 	.short	0x0000


	//----- nvinfo : EIATTR_MAXREG_COUNT
	.align		4
        /*006c*/ 	.byte	0x03, 0x1b
        /*006e*/ 	.short	0x00ff


	//----- nvinfo : EIATTR_MERCURY_ISA_VERSION
	.align		4
        /*0070*/ 	.byte	0x03, 0x5f
        /*0072*/ 	.short	0x0101


	//----- nvinfo : EIATTR_VRC_CTA_INIT_COUNT
	.align		4
        /*0074*/ 	.byte	0x02, 0x4a
	.zero		1
	.zero		1


	//----- nvinfo : EIATTR_EXIT_INSTR_OFFSETS
	.align		4
        /*0078*/ 	.byte	0x04, 0x1c
        /*007a*/ 	.short	(.L_27 - .L_26)


	//   ....[0]....
.L_26:
        /*007c*/ 	.word	0x00000010


	//----- nvinfo : EIATTR_CBANK_PARAM_SIZE
	.align		4
.L_27:
        /*0080*/ 	.byte	0x03, 0x19
        /*0082*/ 	.short	0x0024


	//----- nvinfo : EIATTR_PARAM_CBANK
	.align		4
        /*0084*/ 	.byte	0x04, 0x0a
        /*0086*/ 	.short	(.L_29 - .L_28)
	.align		4
.L_28:
        /*0088*/ 	.word	index@(.nv.constant0._Z29matrix_multiplication_kernel2PfS_S_iii)
        /*008c*/ 	.short	0x0380
        /*008e*/ 	.short	0x0024


	//----- nvinfo : EIATTR_SW_WAR
	.align		4
.L_29:
        /*0090*/ 	.byte	0x04, 0x36
        /*0092*/ 	.short	(.L_31 - .L_30)
.L_30:
        /*0094*/ 	.word	0x00000008
.L_31:


//--------------------- .nv.info._Z29matrix_multiplication_kernel1PfS_S_iii --------------------------
	.section	.nv.info._Z29matrix_multiplication_kernel1PfS_S_iii,"",@"SHT_CUDA_INFO"
	.sectionflags	@""
	.align	4


	//----- nvinfo : EIATTR_CUDA_API_VERSION
	.align		4
        /*0000*/ 	.byte	0x04, 0x37
        /*0002*/ 	.short	(.L_33 - .L_32)
.L_32:
        /*0004*/ 	.word	0x00000082


	//----- nvinfo : EIATTR_KPARAM_INFO
	.align		4
.L_33:
        /*0008*/ 	.byte	0x04, 0x17
        /*000a*/ 	.short	(.L_35 - .L_34)
.L_34:
        /*000c*/ 	.word	0x00000000
        /*0010*/ 	.short	0x0005
        /*0012*/ 	.short	0x0020
        /*0014*/ 	.byte	0x00, 0xf0, 0x11, 0x00


	//----- nvinfo : EIATTR_KPARAM_INFO
	.align		4
.L_35:
        /*0018*/ 	.byte	0x04, 0x17
        /*001a*/ 	.short	(.L_37 - .L_36)
.L_36:
        /*001c*/ 	.word	0x00000000
        /*0020*/ 	.short	0x0004
        /*0022*/ 	.short	0x001c
        /*0024*/ 	.byte	0x00, 0xf0, 0x11, 0x00


	//----- nvinfo : EIATTR_KPARAM_INFO
	.align		4
.L_37:
        /*0028*/ 	.byte	0x04, 0x17
        /*002a*/ 	.short	(.L_39 - .L_38)
.L_38:
        /*002c*/ 	.word	0x00000000
        /*0030*/ 	.short	0x0003
        /*0032*/ 	.short	0x0018
        /*0034*/ 	.byte	0x00, 0xf0, 0x11, 0x00


	//----- nvinfo : EIATTR_KPARAM_INFO
	.align		4
.L_39:
        /*0038*/ 	.byte	0x04, 0x17
        /*003a*/ 	.short	(.L_41 - .L_40)
.L_40:
        /*003c*/ 	.word	0x00000000
        /*0040*/ 	.short	0x0002
        /*0042*/ 	.short	0x0010
        /*0044*/ 	.byte	0x00, 0xf5, 0x21, 0x00


	//----- nvinfo : EIATTR_KPARAM_INFO
	.align		4
.L_41:
        /*0048*/ 	.byte	0x04, 0x17
        /*004a*/ 	.short	(.L_43 - .L_42)
.L_42:
        /*004c*/ 	.word	0x00000000
        /*0050*/ 	.short	0x0001
        /*0052*/ 	.short	0x0008
        /*0054*/ 	.byte	0x00, 0xf5, 0x21, 0x00


	//----- nvinfo : EIATTR_KPARAM_INFO
	.align		4
.L_43:
        /*0058*/ 	.byte	0x04, 0x17
        /*005a*/ 	.short	(.L_45 - .L_44)
.L_44:
        /*005c*/ 	.word	0x00000000
        /*0060*/ 	.short	0x0000
        /*0062*/ 	.short	0x0000
        /*0064*/ 	.byte	0x00, 0xf5, 0x21, 0x00


	//----- nvinfo : EIATTR_SPARSE_MMA_MASK
	.align		4
.L_45:
        /*0068*/ 	.byte	0x03, 0x50
        /*006a*/ 	.short	0x0000


	//----- nvinfo : EIATTR_MAXREG_COUNT
	.align		4
        /*006c*/ 	.byte	0x03, 0x1b
        /*006e*/ 	.short	0x00ff


	//----- nvinfo : EIATTR_MERCURY_ISA_VERSION
	.align		4
        /*0070*/ 	.byte	0x03, 0x5f
        /*0072*/ 	.short	0x0101


	//----- nvinfo : EIATTR_VRC_CTA_INIT_COUNT
	.align		4
        /*0074*/ 	.byte	0x02, 0x4a
	.zero		1
	.zero		1


	//----- nvinfo : EIATTR_EXIT_INSTR_OFFSETS
	.align		4
        /*0078*/ 	.byte	0x04, 0x1c
        /*007a*/ 	.short	(.L_47 - .L_46)


	//   ....[0]....
.L_46:
        /*007c*/ 	.word	0x00000010


	//----- nvinfo : EIATTR_CBANK_PARAM_SIZE
	.align		4
.L_47:
        /*0080*/ 	.byte	0x03, 0x19
        /*0082*/ 	.short	0x0024


	//----- nvinfo : EIATTR_PARAM_CBANK
	.align		4
        /*0084*/ 	.byte	0x04, 0x0a
        /*0086*/ 	.short	(.L_49 - .L_48)
	.align		4
.L_48:
        /*0088*/ 	.word	index@(.nv.constant0._Z29matrix_multiplication_kernel1PfS_S_iii)
        /*008c*/ 	.short	0x0380
        /*008e*/ 	.short	0x0024


	//----- nvinfo : EIATTR_SW_WAR
	.align		4
.L_49:
        /*0090*/ 	.byte	0x04, 0x36
        /*0092*/ 	.short	(.L_51 - .L_50)
.L_50:
        /*0094*/ 	.word	0x00000008
.L_51:


//--------------------- .nv.callgraph             --------------------------
	.section	.nv.callgraph,"",@"SHT_CUDA_CALLGRAPH"
	.align	4
	.sectionentsize	8
	.align		4
        /*0000*/ 	.word	0x00000000
	.align		4
        /*0004*/ 	.word	0xffffffff
	.align		4
        /*0008*/ 	.word	0x00000000
	.align		4
        /*000c*/ 	.word	0xfffffffe
	.align		4
        /*0010*/ 	.word	0x00000000
	.align		4
        /*0014*/ 	.word	0xfffffffd
	.align		4
        /*0018*/ 	.word	0x00000000
	.align		4
        /*001c*/ 	.word	0xfffffffc


//--------------------- .text._Z29matrix_multiplication_kernel2PfS_S_iii --------------------------
	.section	.text._Z29matrix_multiplication_kernel2PfS_S_iii,"ax",@progbits
	.align	128
        .global         _Z29matrix_multiplication_kernel2PfS_S_iii
        .type           _Z29matrix_multiplication_kernel2PfS_S_iii,@function
        .size           _Z29matrix_multiplication_kernel2PfS_S_iii,(.L_x_2 - _Z29matrix_multiplication_kernel2PfS_S_iii)
        .other          _Z29matrix_multiplication_kernel2PfS_S_iii,@"STO_CUDA_ENTRY STV_DEFAULT"
_Z29matrix_multiplication_kernel2PfS_S_iii:
.text._Z29matrix_multiplication_kernel2PfS_S_iii:
[----:B------:R-:W-:Y:S01]  /*0000*/  LDC R1, c[0x0][0x37c] ;  /* 0x0000df00ff017b82 */ /* 0x000fe20000000800 */
[----:B------:R-:W-:Y:S05]  /*0010*/  EXIT ;  /* 0x000000000000794d */ /* 0x000fea0003800000 */
.L_x_0:
[----:B------:R-:W-:-:S00]  /*0020*/  BRA `(.L_x_0) ;  /* 0xfffffffc00fc7947 */ /* 0x000fc0000383ffff */
[----:B------:R-:W-:-:S00]  /*0030*/  NOP ;  /* 0x0000000000007918 */ /* 0x000fc00000000000 */
        /* <DEDUP_REMOVED lines=12> */
.L_x_2:


//--------------------- .text._Z29matrix_multiplication_kernel1PfS_S_iii --------------------------
	.section	.text._Z29matrix_multiplication_kernel1PfS_S_iii,"ax",@progbits
	.align	128
        .global         _Z29matrix_multiplication_kernel1PfS_S_iii
        .type           _Z29matrix_multiplication_kernel1PfS_S_iii,@function
        .size           _Z29matrix_multiplication_kernel1PfS_S_iii,(.L_x_3 - _Z29matrix_multiplication_kernel1PfS_S_iii)
        .other          _Z29matrix_multiplication_kernel1PfS_S_iii,@"STO_CUDA_ENTRY STV_DEFAULT"
_Z29matrix_multiplication_kernel1PfS_S_iii:
.text._Z29matrix_multiplication_kernel1PfS_S_iii:
[----:B------:R-:W-:Y:S01]  /*0000*/  LDC R1, c[0x0][0x37c] ;  /* 0x0000df00ff017b82 */ /* 0x000fe20000000800 */
[----:B------:R-:W-:Y:S05]  /*0010*/  EXIT ;  /* 0x000000000000794d */ /* 0x000fea0003800000 */
.L_x_1:
        /* <DEDUP_REMOVED lines=14> */
.L_x_3:


//--------------------- .nv.shared.reserved.0     --------------------------
	.section	.nv.shared.reserved.0,"aw",@nobits
	.weak		__nv_reservedSMEM_offset_0_alias
	.size		__nv_reservedSMEM_offset_0_alias, 0, 64
	.other		__nv_reservedSMEM_offset_0_alias,@"STO_CUDA_RESERVED_SHARED STV_DEFAULT"
__nv_reservedSMEM_offset_0_alias:
	.zero		0
	.zero		64


//--------------------- .nv.constant0._Z29matrix_multiplication_kernel2PfS_S_iii --------------------------
	.section	.nv.constant0._Z29matrix_multiplication_kernel2PfS_S_iii,"a",@progbits
	.sectionflags	@""
	.align	4
.nv.constant0._Z29matrix_multiplication_kernel2PfS_S_iii:
	.zero		932


//--------------------- .nv.constant0._Z29matrix_multiplication_kernel1PfS_S_iii --------------------------
	.section	.nv.constant0._Z29matrix_multiplication_kernel1PfS_S_iii,"a",@progbits
	.sectionflags	@""
	.align	4
.nv.constant0._Z29matrix_multiplication_kernel1PfS_S_iii:
	.zero		932


//--------------------- SYMBOLS --------------------------

	.type		.nv.reservedSmem.offset0,@object
	.size		.nv.reservedSmem.offset0,0x4
